//
// Generated by NVIDIA NVVM Compiler
//
// Compiler Build ID: CL-36424714
// Cuda compilation tools, release 13.0, V13.0.88
// Based on NVVM 20.0.0
//

.version 9.0
.target sm_100
.address_size 64

	// .globl	_Z4scanPKiiPi

.visible .entry _Z4scanPKiiPi(
	.param .u64 .ptr .align 1 _Z4scanPKiiPi_param_0,
	.param .u32 _Z4scanPKiiPi_param_1,
	.param .u64 .ptr .align 1 _Z4scanPKiiPi_param_2
)
{
	.reg .pred 	%p<7>;
	.reg .b32 	%r<15>;
	.reg .b64 	%rd<10>;

	ld.param.u64 	%rd3, [_Z4scanPKiiPi_param_0];
	ld.param.u32 	%r4, [_Z4scanPKiiPi_param_1];
	ld.param.u64 	%rd4, [_Z4scanPKiiPi_param_2];
	cvta.to.global.u64 	%rd1, %rd4;
	cvta.to.global.u64 	%rd5, %rd3;
	mov.u32 	%r5, %ntid.x;
	mov.u32 	%r6, %ctaid.x;
	mov.u32 	%r7, %tid.x;
	mad.lo.s32 	%r1, %r5, %r6, %r7;
	mul.wide.u32 	%rd6, %r1, 4;
	add.s64 	%rd7, %rd5, %rd6;
	ld.global.u32 	%r8, [%rd7];
	add.s64 	%rd2, %rd1, %rd6;
	st.global.u32 	[%rd2], %r8;
	bar.sync 	0;
	setp.eq.s32 	%p1, %r1, 0;
	setp.lt.s32 	%p2, %r4, 2;
	or.pred  	%p3, %p1, %p2;
	@%p3 bra 	$L__BB0_3;
	mov.b32 	%r14, 1;
$L__BB0_2:
	sub.s32 	%r10, %r1, %r14;
	mul.wide.u32 	%rd8, %r10, 4;
	add.s64 	%rd9, %rd1, %rd8;
	ld.global.u32 	%r11, [%rd9];
	bar.sync 	0;
	ld.global.u32 	%r12, [%rd2];
	add.s32 	%r13, %r12, %r11;
	st.global.u32 	[%rd2], %r13;
	bar.sync 	0;
	shl.b32 	%r14, %r14, 1;
	setp.ge.u32 	%p4, %r1, %r14;
	setp.lt.s32 	%p5, %r14, %r4;
	and.pred  	%p6, %p4, %p5;
	@%p6 bra 	$L__BB0_2;
$L__BB0_3:
	ret;

}


// ===== COMPILED SASS (sm_100) =====

	.target	sm_100

	.elftype	@"ET_EXEC"


//--------------------- .note.nv.tkinfo           --------------------------
	.section	.note.nv.tkinfo,"",@"SHT_NOTE"
	.sectionflags	@"SHF_NOTE_NV_TKINFO"
	.tkinfo
        /*0018*/ 	.word	0x00000002
        /*0030*/ 	.string	""
        /*0030*/ 	.string	"ptxas"
        /*0030*/ 	.string	"Cuda compilation tools, release 13.0, V13.0.88"
        /*0030*/ 	.string	"Build cuda_13.0.r13.0/compiler.36424714_0"
        /*0030*/ 	.string	"-arch sm_100 -m 64 "



//--------------------- .note.nv.cuinfo           --------------------------
	.section	.note.nv.cuinfo,"",@"SHT_NOTE"
	.sectionflags	@"SHF_NOTE_NV_CUINFO"
        /*0018*/ 	.short	0x0002
        /*001a*/ 	.short	0x0064
        /*001c*/ 	.short	0x0082
	.zero		2


//--------------------- .nv.info                  --------------------------
	.section	.nv.info,"",@"SHT_CUDA_INFO"
	.align	4


	//----- nvinfo : EIATTR_REGCOUNT
	.align		4
        /*0000*/ 	.byte	0x04, 0x2f
        /*0002*/ 	.short	(.L_1 - .L_0)
	.align		4
.L_0:
        /*0004*/ 	.word	index@(_Z4scanPKiiPi)
        /*0008*/ 	.word	0x00000010


	//----- nvinfo : EIATTR_FRAME_SIZE
	.align		4
.L_1:
        /*000c*/ 	.byte	0x04, 0x11
        /*000e*/ 	.short	(.L_3 - .L_2)
	.align		4
.L_2:
        /*0010*/ 	.word	index@(_Z4scanPKiiPi)
        /*0014*/ 	.word	0x00000000


	//----- nvinfo : EIATTR_MIN_STACK_SIZE
	.align		4
.L_3:
        /*0018*/ 	.byte	0x04, 0x12
        /*001a*/ 	.short	(.L_5 - .L_4)
	.align		4
.L_4:
        /*001c*/ 	.word	index@(_Z4scanPKiiPi)
        /*0020*/ 	.word	0x00000000
.L_5:


//--------------------- .nv.compat                --------------------------
	.section	.nv.compat,"",@"SHT_CUDA_COMPAT_INFO"
	.align	4
        /*0000*/ 	.byte	0x02, 0x09, 0x00, 0x00, 0x02, 0x02, 0x01, 0x00, 0x02, 0x05, 0x05, 0x00, 0x03, 0x07, 0x01, 0x01
        /*0010*/ 	.byte	0x02, 0x03, 0x00, 0x00, 0x02, 0x06, 0x01, 0x00, 0x04, 0x0b, 0x08, 0x00, 0x09, 0x00, 0x00, 0x00
        /*0020*/ 	.byte	0x00, 0x00, 0x00, 0x00


//--------------------- .nv.info._Z4scanPKiiPi    --------------------------
	.section	.nv.info._Z4scanPKiiPi,"",@"SHT_CUDA_INFO"
	.sectionflags	@""
	.align	4


	//----- nvinfo : EIATTR_CUDA_API_VERSION
	.align		4
        /*0000*/ 	.byte	0x04, 0x37
        /*0002*/ 	.short	(.L_7 - .L_6)
.L_6:
        /*0004*/ 	.word	0x00000082


	//----- nvinfo : EIATTR_KPARAM_INFO
	.align		4
.L_7:
        /*0008*/ 	.byte	0x04, 0x17
        /*000a*/ 	.short	(.L_9 - .L_8)
.L_8:
        /*000c*/ 	.word	0x00000000
        /*0010*/ 	.short	0x0002
        /*0012*/ 	.short	0x0010
        /*0014*/ 	.byte	0x00, 0xf5, 0x21, 0x00


	//----- nvinfo : EIATTR_KPARAM_INFO
	.align		4
.L_9:
        /*0018*/ 	.byte	0x04, 0x17
        /*001a*/ 	.short	(.L_11 - .L_10)
.L_10:
        /*001c*/ 	.word	0x00000000
        /*0020*/ 	.short	0x0001
        /*0022*/ 	.short	0x0008
        /*0024*/ 	.byte	0x00, 0xf0, 0x11, 0x00


	//----- nvinfo : EIATTR_KPARAM_INFO
	.align		4
.L_11:
        /*0028*/ 	.byte	0x04, 0x17
        /*002a*/ 	.short	(.L_13 - .L_12)
.L_12:
        /*002c*/ 	.word	0x00000000
        /*0030*/ 	.short	0x0000
        /*0032*/ 	.short	0x0000
        /*0034*/ 	.byte	0x00, 0xf5, 0x21, 0x00


	//----- nvinfo : EIATTR_SPARSE_MMA_MASK
	.align		4
.L_13:
        /*0038*/ 	.byte	0x03, 0x50
        /*003a*/ 	.short	0x0000


	//----- nvinfo : EIATTR_MAXREG_COUNT
	.align		4
        /*003c*/ 	.byte	0x03, 0x1b
        /*003e*/ 	.short	0x00ff


	//----- nvinfo : EIATTR_NUM_BARRIERS
	.align		4
        /*0040*/ 	.byte	0x02, 0x4c
        /*0042*/ 	.byte	0x01
	.zero		1


	//----- nvinfo : EIATTR_MERCURY_ISA_VERSION
	.align		4
        /*0044*/ 	.byte	0x03, 0x5f
        /*0046*/ 	.short	0x0101


	//----- nvinfo : EIATTR_VRC_CTA_INIT_COUNT
	.align		4
        /*0048*/ 	.byte	0x02, 0x4a
	.zero		1
	.zero		1


	//----- nvinfo : EIATTR_EXIT_INSTR_OFFSETS
	.align		4
        /*004c*/ 	.byte	0x04, 0x1c
        /*004e*/ 	.short	(.L_15 - .L_14)


	//   ....[0]....
.L_14:
        /*0050*/ 	.word	0x00000100


	//   ....[1]....
        /*0054*/ 	.word	0x000001f0


	//----- nvinfo : EIATTR_CRS_STACK_SIZE
	.align		4
.L_15:
        /*0058*/ 	.byte	0x04, 0x1e
        /*005a*/ 	.short	(.L_17 - .L_16)
.L_16:
        /*005c*/ 	.word	0x00000000


	//----- nvinfo : EIATTR_CBANK_PARAM_SIZE
	.align		4
.L_17:
        /*0060*/ 	.byte	0x03, 0x19
        /*0062*/ 	.short	0x0018


	//----- nvinfo : EIATTR_PARAM_CBANK
	.align		4
        /*0064*/ 	.byte	0x04, 0x0a
        /*0066*/ 	.short	(.L_19 - .L_18)
	.align		4
.L_18:
        /*0068*/ 	.word	index@(.nv.constant0._Z4scanPKiiPi)
        /*006c*/ 	.short	0x0380
        /*006e*/ 	.short	0x0018


	//----- nvinfo : EIATTR_SW_WAR
	.align		4
.L_19:
        /*0070*/ 	.byte	0x04, 0x36
        /*0072*/ 	.short	(.L_21 - .L_20)
.L_20:
        /*0074*/ 	.word	0x00000008
.L_21:


//--------------------- .nv.callgraph             --------------------------
	.section	.nv.callgraph,"",@"SHT_CUDA_CALLGRAPH"
	.align	4
	.sectionentsize	8
	.align		4
        /*0000*/ 	.word	0x00000000
	.align		4
        /*0004*/ 	.word	0xffffffff
	.align		4
        /*0008*/ 	.word	0x00000000
	.align		4
        /*000c*/ 	.word	0xfffffffe
	.align		4
        /*0010*/ 	.word	0x00000000
	.align		4
        /*0014*/ 	.word	0xfffffffd
	.align		4
        /*0018*/ 	.word	0x00000000
	.align		4
        /*001c*/ 	.word	0xfffffffc


//--------------------- .text._Z4scanPKiiPi       --------------------------
	.section	.text._Z4scanPKiiPi,"ax",@progbits
	.align	128
        .global         _Z4scanPKiiPi
        .type           _Z4scanPKiiPi,@function
        .size           _Z4scanPKiiPi,(.L_x_2 - _Z4scanPKiiPi)
        .other          _Z4scanPKiiPi,@"STO_CUDA_ENTRY STV_DEFAULT"
_Z4scanPKiiPi:
.text._Z4scanPKiiPi:
[----:B------:R-:W-:Y:S01]  /*0000*/  LDC R1, c[0x0][0x37c] ;  /* 0x0000df00ff017b82 */ /* 0x000fe20000000800 */
[----:B------:R-:W0:Y:S07]  /*0010*/  S2R R9, SR_CTAID.X ;  /* 0x0000000000097919 */ /* 0x000e2e0000002500 */
[----:B------:R-:W1:Y:S01]  /*0020*/  LDC.64 R2, c[0x0][0x380] ;  /* 0x0000e000ff027b82 */ /* 0x000e620000000a00 */
[----:B------:R-:W0:Y:S01]  /*0030*/  LDCU UR6, c[0x0][0x360] ;  /* 0x00006c00ff0677ac */ /* 0x000e220008000800 */
[----:B------:R-:W0:Y:S01]  /*0040*/  S2R R0, SR_TID.X ;  /* 0x0000000000007919 */ /* 0x000e220000002100 */
[----:B------:R-:W2:Y:S05]  /*0050*/  LDCU.64 UR4, c[0x0][0x358] ;  /* 0x00006b00ff0477ac */ /* 0x000eaa0008000a00 */
[----:B------:R-:W3:Y:S08]  /*0060*/  LDC.64 R6, c[0x0][0x390] ;  /* 0x0000e400ff067b82 */ /* 0x000ef00000000a00 */
[----:B------:R-:W4:Y:S01]  /*0070*/  LDC R13, c[0x0][0x388] ;  /* 0x0000e200ff0d7b82 */ /* 0x000f220000000800 */
[----:B0-----:R-:W-:-:S04]  /*0080*/  IMAD R9, R9, UR6, R0 ;  /* 0x0000000609097c24 */ /* 0x001fc8000f8e0200 */
[----:B-1----:R-:W-:-:S06]  /*0090*/  IMAD.WIDE.U32 R2, R9, 0x4, R2 ;  /* 0x0000000409027825 */ /* 0x002fcc00078e0002 */
[----:B--2---:R-:W2:Y:S01]  /*00a0*/  LDG.E R3, desc[UR4][R2.64] ;  /* 0x0000000402037981 */ /* 0x004ea2000c1e1900 */
[----:B---3--:R-:W-:Y:S01]  /*00b0*/  IMAD.WIDE.U32 R4, R9, 0x4, R6 ;  /* 0x0000000409047825 */ /* 0x008fe200078e0006 */
[----:B----4-:R-:W-:-:S04]  /*00c0*/  ISETP.GE.AND P0, PT, R13, 0x2, PT ;  /* 0x000000020d00780c */ /* 0x010fc80003f06270 */
[----:B------:R-:W-:Y:S01]  /*00d0*/  ISETP.EQ.OR P0, PT, R9, RZ, !P0 ;  /* 0x000000ff0900720c */ /* 0x000fe20004702670 */
[----:B--2---:R0:W-:Y:S01]  /*00e0*/  STG.E desc[UR4][R4.64], R3 ;  /* 0x0000000304007986 */ /* 0x0041e2000c101904 */
[----:B------:R-:W-:Y:S11]  /*00f0*/  BAR.SYNC.DEFER_BLOCKING 0x0 ;  /* 0x0000000000007b1d */ /* 0x000ff60000010000 */
[----:B------:R-:W-:Y:S05]  /*0100*/  @P0 EXIT ;  /* 0x000000000000094d */ /* 0x000fea0003800000 */
[----:B------:R-:W-:-:S07]  /*0110*/  IMAD.MOV.U32 R0, RZ, RZ, 0x1 ;  /* 0x00000001ff007424 */ /* 0x000fce00078e00ff */
.L_x_0:
[----:B0-----:R-:W-:Y:S01]  /*0120*/  IMAD.IADD R3, R9, 0x1, -R0 ;  /* 0x0000000109037824 */ /* 0x001fe200078e0a00 */
[----:B------:R-:W-:Y:S05]  /*0130*/  WARPSYNC.ALL ;  /* 0x0000000000007948 */ /* 0x000fea0003800000 */
[----:B------:R-:W-:-:S06]  /*0140*/  IMAD.WIDE.U32 R2, R3, 0x4, R6 ;  /* 0x0000000403027825 */ /* 0x000fcc00078e0006 */
[----:B------:R-:W2:Y:S01]  /*0150*/  LDG.E R2, desc[UR4][R2.64] ;  /* 0x0000000402027981 */ /* 0x000ea2000c1e1900 */
[----:B------:R-:W-:Y:S06]  /*0160*/  BAR.SYNC.DEFER_BLOCKING 0x0 ;  /* 0x0000000000007b1d */ /* 0x000fec0000010000 */
[----:B-1----:R-:W2:Y:S01]  /*0170*/  LDG.E R11, desc[UR4][R4.64] ;  /* 0x00000004040b7981 */ /* 0x002ea2000c1e1900 */
[----:B------:R-:W-:-:S04]  /*0180*/  SHF.L.U32 R0, R0, 0x1, RZ ;  /* 0x0000000100007819 */ /* 0x000fc800000006ff */
[----:B------:R-:W-:Y:S02]  /*0190*/  ISETP.GE.AND P0, PT, R0, R13, PT ;  /* 0x0000000d0000720c */ /* 0x000fe40003f06270 */
[----:B------:R-:W-:Y:S02]  /*01a0*/  ISETP.GE.U32.AND P1, PT, R9, R0, PT ;  /* 0x000000000900720c */ /* 0x000fe40003f26070 */
[----:B--2---:R-:W-:-:S05]  /*01b0*/  IADD3 R11, PT, PT, R2, R11, RZ ;  /* 0x0000000b020b7210 */ /* 0x004fca0007ffe0ff */
[----:B------:R1:W-:Y:S01]  /*01c0*/  STG.E desc[UR4][R4.64], R11 ;  /* 0x0000000b04007986 */ /* 0x0003e2000c101904 */
[----:B------:R-:W-:Y:S06]  /*01d0*/  BAR.SYNC.DEFER_BLOCKING 0x0 ;  /* 0x0000000000007b1d */ /* 0x000fec0000010000 */
[----:B------:R-:W-:Y:S05]  /*01e0*/  @!P0 BRA P1, `(.L_x_0) ;  /* 0xfffffffc00cc8947 */ /* 0x000fea000083ffff */
[----:B------:R-:W-:Y:S05]  /*01f0*/  EXIT ;  /* 0x000000000000794d */ /* 0x000fea0003800000 */
.L_x_1:
[----:B------:R-:W-:-:S00]  /*0200*/  BRA `(.L_x_1) ;  /* 0xfffffffc00fc7947 */ /* 0x000fc0000383ffff */
[----:B------:R-:W-:-:S00]  /*0210*/  NOP ;  /* 0x0000000000007918 */ /* 0x000fc00000000000 */
        /* <DEDUP_REMOVED lines=14> */
.L_x_2:


//--------------------- .nv.shared.reserved.0     --------------------------
	.section	.nv.shared.reserved.0,"aw",@nobits
	.weak		__nv_reservedSMEM_offset_0_alias
	.size		__nv_reservedSMEM_offset_0_alias, 0, 64
	.other		__nv_reservedSMEM_offset_0_alias,@"STO_CUDA_RESERVED_SHARED STV_DEFAULT"
__nv_reservedSMEM_offset_0_alias:
	.zero		0
	.zero		64


//--------------------- .nv.constant0._Z4scanPKiiPi --------------------------
	.section	.nv.constant0._Z4scanPKiiPi,"a",@progbits
	.sectionflags	@""
	.align	4
.nv.constant0._Z4scanPKiiPi:
	.zero		920


//--------------------- SYMBOLS --------------------------

	.type		.nv.reservedSmem.offset0,@object
	.size		.nv.reservedSmem.offset0,0x4
